//
// Generated by NVIDIA NVVM Compiler
//
// Compiler Build ID: CL-36424714
// Cuda compilation tools, release 13.0, V13.0.88
// Based on NVVM 20.0.0
//

.version 9.0
.target sm_100
.address_size 64

	// .globl	_Z6cudamvPfS_
// _ZZ6cudamvPfS_E1x has been demoted
// _ZZ7cudadotPfS_S_E5sdata has been demoted

.visible .entry _Z6cudamvPfS_(
	.param .u64 .ptr .align 1 _Z6cudamvPfS__param_0,
	.param .u64 .ptr .align 1 _Z6cudamvPfS__param_1
)
{
	.reg .pred 	%p<10>;
	.reg .b32 	%r<15>;
	.reg .b32 	%f<36>;
	.reg .b64 	%rd<11>;
	// demoted variable
	.shared .align 4 .b8 _ZZ6cudamvPfS_E1x[6144];
	ld.param.u64 	%rd3, [_Z6cudamvPfS__param_0];
	ld.param.u64 	%rd4, [_Z6cudamvPfS__param_1];
	cvta.to.global.u64 	%rd1, %rd4;
	mov.u32 	%r4, %tid.x;
	mov.u32 	%r5, %ctaid.x;
	mov.u32 	%r6, %ntid.x;
	mad.lo.s32 	%r1, %r5, %r6, %r4;
	mul.wide.s32 	%rd5, %r1, 4;
	add.s64 	%rd2, %rd1, %rd5;
	ld.global.f32 	%f17, [%rd2];
	shl.b32 	%r7, %r4, 2;
	mov.u32 	%r8, _ZZ6cudamvPfS_E1x;
	add.s32 	%r2, %r8, %r7;
	st.shared.f32 	[%r2+2048], %f17;
	setp.gt.u32 	%p1, %r4, 511;
	@%p1 bra 	$L__BB0_6;
	setp.lt.s32 	%p2, %r1, 513;
	mov.f32 	%f30, 0f00000000;
	@%p2 bra 	$L__BB0_3;
	add.s32 	%r9, %r1, -512;
	mul.wide.u32 	%rd6, %r9, 4;
	add.s64 	%rd7, %rd1, %rd6;
	ld.global.f32 	%f30, [%rd7];
$L__BB0_3:
	st.shared.f32 	[%r2], %f30;
	setp.gt.s32 	%p3, %r1, 261631;
	mov.f32 	%f31, 0f00000000;
	@%p3 bra 	$L__BB0_5;
	ld.global.f32 	%f31, [%rd2+2048];
$L__BB0_5:
	st.shared.f32 	[%r2+4096], %f31;
$L__BB0_6:
	bar.sync 	0;
	shr.s32 	%r10, %r1, 31;
	shr.u32 	%r11, %r10, 23;
	add.s32 	%r12, %r1, %r11;
	and.b32  	%r13, %r12, -512;
	sub.s32 	%r3, %r1, %r13;
	ld.shared.f32 	%f21, [%r2+2048];
	fma.rn.f32 	%f5, %f21, 0f41300000, 0f00000000;
	setp.gt.s32 	%p4, %r1, 262142;
	setp.gt.s32 	%p5, %r3, 510;
	mov.f32 	%f32, 0f80000000;
	or.pred  	%p6, %p4, %p5;
	@%p6 bra 	$L__BB0_8;
	ld.shared.f32 	%f22, [%r2+2052];
	mul.f32 	%f32, %f22, 0fC0200000;
$L__BB0_8:
	add.f32 	%f8, %f5, %f32;
	setp.gt.s32 	%p7, %r1, 261631;
	mov.f32 	%f33, 0f80000000;
	@%p7 bra 	$L__BB0_10;
	ld.shared.f32 	%f24, [%r2+4096];
	mul.f32 	%f33, %f24, 0fC0200000;
$L__BB0_10:
	add.f32 	%f11, %f8, %f33;
	mov.f32 	%f34, 0f80000000;
	min.s32 	%r14, %r1, %r3;
	setp.lt.s32 	%p8, %r14, 1;
	@%p8 bra 	$L__BB0_12;
	ld.shared.f32 	%f26, [%r2+2044];
	mul.f32 	%f34, %f26, 0fC0200000;
$L__BB0_12:
	add.f32 	%f14, %f11, %f34;
	setp.lt.s32 	%p9, %r1, 512;
	mov.f32 	%f35, 0f80000000;
	@%p9 bra 	$L__BB0_14;
	ld.shared.f32 	%f28, [%r2];
	mul.f32 	%f35, %f28, 0fC0200000;
$L__BB0_14:
	cvta.to.global.u64 	%rd8, %rd3;
	add.f32 	%f29, %f14, %f35;
	add.s64 	%rd10, %rd8, %rd5;
	st.global.f32 	[%rd10], %f29;
	ret;

}
	// .globl	_Z7cudadotPfS_S_
.visible .entry _Z7cudadotPfS_S_(
	.param .u64 .ptr .align 1 _Z7cudadotPfS_S__param_0,
	.param .u64 .ptr .align 1 _Z7cudadotPfS_S__param_1,
	.param .u64 .ptr .align 1 _Z7cudadotPfS_S__param_2
)
{
	.reg .pred 	%p<5>;
	.reg .b32 	%r<9>;
	.reg .b32 	%f<33>;
	.reg .b64 	%rd<17>;
	// demoted variable
	.shared .align 4 .b8 _ZZ7cudadotPfS_S_E5sdata[2048];
	ld.param.u64 	%rd2, [_Z7cudadotPfS_S__param_0];
	ld.param.u64 	%rd3, [_Z7cudadotPfS_S__param_1];
	ld.param.u64 	%rd4, [_Z7cudadotPfS_S__param_2];
	cvta.to.global.u64 	%rd1, %rd2;
	mov.u32 	%r1, %ctaid.x;
	mov.u32 	%r4, %ntid.x;
	mov.u32 	%r2, %tid.x;
	mad.lo.s32 	%r5, %r1, %r4, %r2;
	cvta.to.global.u64 	%rd5, %rd3;
	cvta.to.global.u64 	%rd6, %rd4;
	mul.wide.u32 	%rd7, %r5, 4;
	add.s64 	%rd8, %rd5, %rd7;
	ld.global.f32 	%f1, [%rd8];
	add.s64 	%rd9, %rd6, %rd7;
	ld.global.f32 	%f2, [%rd9];
	mul.f32 	%f3, %f1, %f2;
	add.s64 	%rd10, %rd1, %rd7;
	st.global.f32 	[%rd10], %f3;
	add.s32 	%r6, %r5, 131072;
	mul.wide.u32 	%rd11, %r6, 4;
	add.s64 	%rd12, %rd5, %rd11;
	ld.global.f32 	%f4, [%rd12];
	add.s64 	%rd13, %rd6, %rd11;
	ld.global.f32 	%f5, [%rd13];
	mul.f32 	%f6, %f4, %f5;
	add.s64 	%rd14, %rd1, %rd11;
	st.global.f32 	[%rd14], %f6;
	add.f32 	%f7, %f3, %f6;
	shl.b32 	%r7, %r2, 2;
	mov.u32 	%r8, _ZZ7cudadotPfS_S_E5sdata;
	add.s32 	%r3, %r8, %r7;
	st.volatile.shared.f32 	[%r3], %f7;
	bar.sync 	0;
	setp.gt.u32 	%p1, %r2, 127;
	@%p1 bra 	$L__BB1_2;
	ld.volatile.shared.f32 	%f8, [%r3+512];
	ld.volatile.shared.f32 	%f9, [%r3];
	add.f32 	%f10, %f8, %f9;
	st.volatile.shared.f32 	[%r3], %f10;
$L__BB1_2:
	bar.sync 	0;
	setp.gt.u32 	%p2, %r2, 63;
	@%p2 bra 	$L__BB1_4;
	ld.volatile.shared.f32 	%f11, [%r3+256];
	ld.volatile.shared.f32 	%f12, [%r3];
	add.f32 	%f13, %f11, %f12;
	st.volatile.shared.f32 	[%r3], %f13;
$L__BB1_4:
	bar.sync 	0;
	setp.gt.u32 	%p3, %r2, 31;
	@%p3 bra 	$L__BB1_7;
	ld.volatile.shared.f32 	%f14, [%r3+128];
	ld.volatile.shared.f32 	%f15, [%r3];
	add.f32 	%f16, %f14, %f15;
	st.volatile.shared.f32 	[%r3], %f16;
	ld.volatile.shared.f32 	%f17, [%r3+64];
	ld.volatile.shared.f32 	%f18, [%r3];
	add.f32 	%f19, %f17, %f18;
	st.volatile.shared.f32 	[%r3], %f19;
	ld.volatile.shared.f32 	%f20, [%r3+32];
	ld.volatile.shared.f32 	%f21, [%r3];
	add.f32 	%f22, %f20, %f21;
	st.volatile.shared.f32 	[%r3], %f22;
	ld.volatile.shared.f32 	%f23, [%r3+16];
	ld.volatile.shared.f32 	%f24, [%r3];
	add.f32 	%f25, %f23, %f24;
	st.volatile.shared.f32 	[%r3], %f25;
	ld.volatile.shared.f32 	%f26, [%r3+8];
	ld.volatile.shared.f32 	%f27, [%r3];
	add.f32 	%f28, %f26, %f27;
	st.volatile.shared.f32 	[%r3], %f28;
	ld.volatile.shared.f32 	%f29, [%r3+4];
	ld.volatile.shared.f32 	%f30, [%r3];
	add.f32 	%f31, %f29, %f30;
	st.volatile.shared.f32 	[%r3], %f31;
	setp.ne.s32 	%p4, %r2, 0;
	@%p4 bra 	$L__BB1_7;
	ld.volatile.shared.f32 	%f32, [_ZZ7cudadotPfS_S_E5sdata];
	mul.wide.u32 	%rd15, %r1, 4;
	add.s64 	%rd16, %rd1, %rd15;
	st.global.f32 	[%rd16], %f32;
$L__BB1_7:
	ret;

}
	// .globl	_Z7cudaaddPfS_S_
.visible .entry _Z7cudaaddPfS_S_(
	.param .u64 .ptr .align 1 _Z7cudaaddPfS_S__param_0,
	.param .u64 .ptr .align 1 _Z7cudaaddPfS_S__param_1,
	.param .u64 .ptr .align 1 _Z7cudaaddPfS_S__param_2
)
{
	.reg .b32 	%r<5>;
	.reg .b32 	%f<4>;
	.reg .b64 	%rd<11>;

	ld.param.u64 	%rd1, [_Z7cudaaddPfS_S__param_0];
	ld.param.u64 	%rd2, [_Z7cudaaddPfS_S__param_1];
	ld.param.u64 	%rd3, [_Z7cudaaddPfS_S__param_2];
	cvta.to.global.u64 	%rd4, %rd1;
	cvta.to.global.u64 	%rd5, %rd3;
	cvta.to.global.u64 	%rd6, %rd2;
	mov.u32 	%r1, %ctaid.x;
	mov.u32 	%r2, %ntid.x;
	mov.u32 	%r3, %tid.x;
	mad.lo.s32 	%r4, %r1, %r2, %r3;
	mul.wide.u32 	%rd7, %r4, 4;
	add.s64 	%rd8, %rd6, %rd7;
	ld.global.f32 	%f1, [%rd8];
	add.s64 	%rd9, %rd5, %rd7;
	ld.global.f32 	%f2, [%rd9];
	add.f32 	%f3, %f1, %f2;
	add.s64 	%rd10, %rd4, %rd7;
	st.global.f32 	[%rd10], %f3;
	ret;

}
	// .globl	_Z7cudasubPfS_S_
.visible .entry _Z7cudasubPfS_S_(
	.param .u64 .ptr .align 1 _Z7cudasubPfS_S__param_0,
	.param .u64 .ptr .align 1 _Z7cudasubPfS_S__param_1,
	.param .u64 .ptr .align 1 _Z7cudasubPfS_S__param_2
)
{
	.reg .b32 	%r<5>;
	.reg .b32 	%f<4>;
	.reg .b64 	%rd<11>;

	ld.param.u64 	%rd1, [_Z7cudasubPfS_S__param_0];
	ld.param.u64 	%rd2, [_Z7cudasubPfS_S__param_1];
	ld.param.u64 	%rd3, [_Z7cudasubPfS_S__param_2];
	cvta.to.global.u64 	%rd4, %rd1;
	cvta.to.global.u64 	%rd5, %rd3;
	cvta.to.global.u64 	%rd6, %rd2;
	mov.u32 	%r1, %ctaid.x;
	mov.u32 	%r2, %ntid.x;
	mov.u32 	%r3, %tid.x;
	mad.lo.s32 	%r4, %r1, %r2, %r3;
	mul.wide.u32 	%rd7, %r4, 4;
	add.s64 	%rd8, %rd6, %rd7;
	ld.global.f32 	%f1, [%rd8];
	add.s64 	%rd9, %rd5, %rd7;
	ld.global.f32 	%f2, [%rd9];
	sub.f32 	%f3, %f1, %f2;
	add.s64 	%rd10, %rd4, %rd7;
	st.global.f32 	[%rd10], %f3;
	ret;

}
	// .globl	_Z7cudamulPffS_
.visible .entry _Z7cudamulPffS_(
	.param .u64 .ptr .align 1 _Z7cudamulPffS__param_0,
	.param .f32 _Z7cudamulPffS__param_1,
	.param .u64 .ptr .align 1 _Z7cudamulPffS__param_2
)
{
	.reg .b32 	%r<5>;
	.reg .b32 	%f<4>;
	.reg .b64 	%rd<8>;

	ld.param.u64 	%rd1, [_Z7cudamulPffS__param_0];
	ld.param.f32 	%f1, [_Z7cudamulPffS__param_1];
	ld.param.u64 	%rd2, [_Z7cudamulPffS__param_2];
	cvta.to.global.u64 	%rd3, %rd1;
	cvta.to.global.u64 	%rd4, %rd2;
	mov.u32 	%r1, %ctaid.x;
	mov.u32 	%r2, %ntid.x;
	mov.u32 	%r3, %tid.x;
	mad.lo.s32 	%r4, %r1, %r2, %r3;
	mul.wide.u32 	%rd5, %r4, 4;
	add.s64 	%rd6, %rd4, %rd5;
	ld.global.f32 	%f2, [%rd6];
	mul.f32 	%f3, %f1, %f2;
	add.s64 	%rd7, %rd3, %rd5;
	st.global.f32 	[%rd7], %f3;
	ret;

}


// ===== COMPILED SASS (sm_100) =====

	.target	sm_100

	.elftype	@"ET_EXEC"


//--------------------- .note.nv.tkinfo           --------------------------
	.section	.note.nv.tkinfo,"",@"SHT_NOTE"
	.sectionflags	@"SHF_NOTE_NV_TKINFO"
	.tkinfo
        /*0018*/ 	.word	0x00000002
        /*0030*/ 	.string	""
        /*0030*/ 	.string	"ptxas"
        /*0030*/ 	.string	"Cuda compilation tools, release 13.0, V13.0.88"
        /*0030*/ 	.string	"Build cuda_13.0.r13.0/compiler.36424714_0"
        /*0030*/ 	.string	"-arch sm_100 -m 64 "



//--------------------- .note.nv.cuinfo           --------------------------
	.section	.note.nv.cuinfo,"",@"SHT_NOTE"
	.sectionflags	@"SHF_NOTE_NV_CUINFO"
        /*0018*/ 	.short	0x0002
        /*001a*/ 	.short	0x0064
        /*001c*/ 	.short	0x0082
	.zero		2


//--------------------- .nv.info                  --------------------------
	.section	.nv.info,"",@"SHT_CUDA_INFO"
	.align	4


	//----- nvinfo : EIATTR_REGCOUNT
	.align		4
        /*0000*/ 	.byte	0x04, 0x2f
        /*0002*/ 	.short	(.L_1 - .L_0)
	.align		4
.L_0:
        /*0004*/ 	.word	index@(_Z6cudamvPfS_)
        /*0008*/ 	.word	0x0000000f


	//----- nvinfo : EIATTR_FRAME_SIZE
	.align		4
.L_1:
        /*000c*/ 	.byte	0x04, 0x11
        /*000e*/ 	.short	(.L_3 - .L_2)
	.align		4
.L_2:
        /*0010*/ 	.word	index@(_Z6cudamvPfS_)
        /*0014*/ 	.word	0x00000000


	//----- nvinfo : EIATTR_REGCOUNT
	.align		4
.L_3:
        /*0018*/ 	.byte	0x04, 0x2f
        /*001a*/ 	.short	(.L_5 - .L_4)
	.align		4
.L_4:
        /*001c*/ 	.word	index@(_Z7cudadotPfS_S_)
        /*0020*/ 	.word	0x00000016


	//----- nvinfo : EIATTR_FRAME_SIZE
	.align		4
.L_5:
        /*0024*/ 	.byte	0x04, 0x11
        /*0026*/ 	.short	(.L_7 - .L_6)
	.align		4
.L_6:
        /*0028*/ 	.word	index@(_Z7cudadotPfS_S_)
        /*002c*/ 	.word	0x00000000


	//----- nvinfo : EIATTR_REGCOUNT
	.align		4
.L_7:
        /*0030*/ 	.byte	0x04, 0x2f
        /*0032*/ 	.short	(.L_9 - .L_8)
	.align		4
.L_8:
        /*0034*/ 	.word	index@(_Z7cudaaddPfS_S_)
        /*0038*/ 	.word	0x0000000c


	//----- nvinfo : EIATTR_FRAME_SIZE
	.align		4
.L_9:
        /*003c*/ 	.byte	0x04, 0x11
        /*003e*/ 	.short	(.L_11 - .L_10)
	.align		4
.L_10:
        /*0040*/ 	.word	index@(_Z7cudaaddPfS_S_)
        /*0044*/ 	.word	0x00000000


	//----- nvinfo : EIATTR_REGCOUNT
	.align		4
.L_11:
        /*0048*/ 	.byte	0x04, 0x2f
        /*004a*/ 	.short	(.L_13 - .L_12)
	.align		4
.L_12:
        /*004c*/ 	.word	index@(_Z7cudasubPfS_S_)
        /*0050*/ 	.word	0x0000000c


	//----- nvinfo : EIATTR_FRAME_SIZE
	.align		4
.L_13:
        /*0054*/ 	.byte	0x04, 0x11
        /*0056*/ 	.short	(.L_15 - .L_14)
	.align		4
.L_14:
        /*0058*/ 	.word	index@(_Z7cudasubPfS_S_)
        /*005c*/ 	.word	0x00000000


	//----- nvinfo : EIATTR_REGCOUNT
	.align		4
.L_15:
        /*0060*/ 	.byte	0x04, 0x2f
        /*0062*/ 	.short	(.L_17 - .L_16)
	.align		4
.L_16:
        /*0064*/ 	.word	index@(_Z7cudamulPffS_)
        /*0068*/ 	.word	0x0000000a


	//----- nvinfo : EIATTR_FRAME_SIZE
	.align		4
.L_17:
        /*006c*/ 	.byte	0x04, 0x11
        /*006e*/ 	.short	(.L_19 - .L_18)
	.align		4
.L_18:
        /*0070*/ 	.word	index@(_Z7cudamulPffS_)
        /*0074*/ 	.word	0x00000000


	//----- nvinfo : EIATTR_MIN_STACK_SIZE
	.align		4
.L_19:
        /*0078*/ 	.byte	0x04, 0x12
        /*007a*/ 	.short	(.L_21 - .L_20)
	.align		4
.L_20:
        /*007c*/ 	.word	index@(_Z7cudamulPffS_)
        /*0080*/ 	.word	0x00000000


	//----- nvinfo : EIATTR_MIN_STACK_SIZE
	.align		4
.L_21:
        /*0084*/ 	.byte	0x04, 0x12
        /*0086*/ 	.short	(.L_23 - .L_22)
	.align		4
.L_22:
        /*0088*/ 	.word	index@(_Z7cudasubPfS_S_)
        /*008c*/ 	.word	0x00000000


	//----- nvinfo : EIATTR_MIN_STACK_SIZE
	.align		4
.L_23:
        /*0090*/ 	.byte	0x04, 0x12
        /*0092*/ 	.short	(.L_25 - .L_24)
	.align		4
.L_24:
        /*0094*/ 	.word	index@(_Z7cudaaddPfS_S_)
        /*0098*/ 	.word	0x00000000


	//----- nvinfo : EIATTR_MIN_STACK_SIZE
	.align		4
.L_25:
        /*009c*/ 	.byte	0x04, 0x12
        /*009e*/ 	.short	(.L_27 - .L_26)
	.align		4
.L_26:
        /*00a0*/ 	.word	index@(_Z7cudadotPfS_S_)
        /*00a4*/ 	.word	0x00000000


	//----- nvinfo : EIATTR_MIN_STACK_SIZE
	.align		4
.L_27:
        /*00a8*/ 	.byte	0x04, 0x12
        /*00aa*/ 	.short	(.L_29 - .L_28)
	.align		4
.L_28:
        /*00ac*/ 	.word	index@(_Z6cudamvPfS_)
        /*00b0*/ 	.word	0x00000000
.L_29:


//--------------------- .nv.compat                --------------------------
	.section	.nv.compat,"",@"SHT_CUDA_COMPAT_INFO"
	.align	4
        /*0000*/ 	.byte	0x02, 0x09, 0x00, 0x00, 0x02, 0x02, 0x01, 0x00, 0x02, 0x05, 0x05, 0x00, 0x03, 0x07, 0x01, 0x01
        /*0010*/ 	.byte	0x02, 0x03, 0x00, 0x00, 0x02, 0x06, 0x01, 0x00, 0x04, 0x0b, 0x08, 0x00, 0x09, 0x00, 0x00, 0x00
        /*0020*/ 	.byte	0x00, 0x00, 0x00, 0x00


//--------------------- .nv.info._Z7cudamulPffS_  --------------------------
	.section	.nv.info._Z7cudamulPffS_,"",@"SHT_CUDA_INFO"
	.sectionflags	@""
	.align	4


	//----- nvinfo : EIATTR_CUDA_API_VERSION
	.align		4
        /*0000*/ 	.byte	0x04, 0x37
        /*0002*/ 	.short	(.L_31 - .L_30)
.L_30:
        /*0004*/ 	.word	0x00000082


	//----- nvinfo : EIATTR_KPARAM_INFO
	.align		4
.L_31:
        /*0008*/ 	.byte	0x04, 0x17
        /*000a*/ 	.short	(.L_33 - .L_32)
.L_32:
        /*000c*/ 	.word	0x00000000
        /*0010*/ 	.short	0x0002
        /*0012*/ 	.short	0x0010
        /*0014*/ 	.byte	0x00, 0xf5, 0x21, 0x00


	//----- nvinfo : EIATTR_KPARAM_INFO
	.align		4
.L_33:
        /*0018*/ 	.byte	0x04, 0x17
        /*001a*/ 	.short	(.L_35 - .L_34)
.L_34:
        /*001c*/ 	.word	0x00000000
        /*0020*/ 	.short	0x0001
        /*0022*/ 	.short	0x0008
        /*0024*/ 	.byte	0x00, 0xf0, 0x11, 0x00


	//----- nvinfo : EIATTR_KPARAM_INFO
	.align		4
.L_35:
        /*0028*/ 	.byte	0x04, 0x17
        /*002a*/ 	.short	(.L_37 - .L_36)
.L_36:
        /*002c*/ 	.word	0x00000000
        /*0030*/ 	.short	0x0000
        /*0032*/ 	.short	0x0000
        /*0034*/ 	.byte	0x00, 0xf5, 0x21, 0x00


	//----- nvinfo : EIATTR_SPARSE_MMA_MASK
	.align		4
.L_37:
        /*0038*/ 	.byte	0x03, 0x50
        /*003a*/ 	.short	0x0000


	//----- nvinfo : EIATTR_MAXREG_COUNT
	.align		4
        /*003c*/ 	.byte	0x03, 0x1b
        /*003e*/ 	.short	0x00ff


	//----- nvinfo : EIATTR_MERCURY_ISA_VERSION
	.align		4
        /*0040*/ 	.byte	0x03, 0x5f
        /*0042*/ 	.short	0x0101


	//----- nvinfo : EIATTR_VRC_CTA_INIT_COUNT
	.align		4
        /*0044*/ 	.byte	0x02, 0x4a
	.zero		1
	.zero		1


	//----- nvinfo : EIATTR_EXIT_INSTR_OFFSETS
	.align		4
        /*0048*/ 	.byte	0x04, 0x1c
        /*004a*/ 	.short	(.L_39 - .L_38)


	//   ....[0]....
.L_38:
        /*004c*/ 	.word	0x000000e0


	//----- nvinfo : EIATTR_CBANK_PARAM_SIZE
	.align		4
.L_39:
        /*0050*/ 	.byte	0x03, 0x19
        /*0052*/ 	.short	0x0018


	//----- nvinfo : EIATTR_PARAM_CBANK
	.align		4
        /*0054*/ 	.byte	0x04, 0x0a
        /*0056*/ 	.short	(.L_41 - .L_40)
	.align		4
.L_40:
        /*0058*/ 	.word	index@(.nv.constant0._Z7cudamulPffS_)
        /*005c*/ 	.short	0x0380
        /*005e*/ 	.short	0x0018


	//----- nvinfo : EIATTR_SW_WAR
	.align		4
.L_41:
        /*0060*/ 	.byte	0x04, 0x36
        /*0062*/ 	.short	(.L_43 - .L_42)
.L_42:
        /*0064*/ 	.word	0x00000008
.L_43:


//--------------------- .nv.info._Z7cudasubPfS_S_ --------------------------
	.section	.nv.info._Z7cudasubPfS_S_,"",@"SHT_CUDA_INFO"
	.sectionflags	@""
	.align	4


	//----- nvinfo : EIATTR_CUDA_API_VERSION
	.align		4
        /*0000*/ 	.byte	0x04, 0x37
        /*0002*/ 	.short	(.L_45 - .L_44)
.L_44:
        /*0004*/ 	.word	0x00000082


	//----- nvinfo : EIATTR_KPARAM_INFO
	.align		4
.L_45:
        /*0008*/ 	.byte	0x04, 0x17
        /*000a*/ 	.short	(.L_47 - .L_46)
.L_46:
        /*000c*/ 	.word	0x00000000
        /*0010*/ 	.short	0x0002
        /*0012*/ 	.short	0x0010
        /*0014*/ 	.byte	0x00, 0xf5, 0x21, 0x00


	//----- nvinfo : EIATTR_KPARAM_INFO
	.align		4
.L_47:
        /*0018*/ 	.byte	0x04, 0x17
        /*001a*/ 	.short	(.L_49 - .L_48)
.L_48:
        /*001c*/ 	.word	0x00000000
        /*0020*/ 	.short	0x0001
        /*0022*/ 	.short	0x0008
        /*0024*/ 	.byte	0x00, 0xf5, 0x21, 0x00


	//----- nvinfo : EIATTR_KPARAM_INFO
	.align		4
.L_49:
        /*0028*/ 	.byte	0x04, 0x17
        /*002a*/ 	.short	(.L_51 - .L_50)
.L_50:
        /*002c*/ 	.word	0x00000000
        /*0030*/ 	.short	0x0000
        /*0032*/ 	.short	0x0000
        /*0034*/ 	.byte	0x00, 0xf5, 0x21, 0x00


	//----- nvinfo : EIATTR_SPARSE_MMA_MASK
	.align		4
.L_51:
        /*0038*/ 	.byte	0x03, 0x50
        /*003a*/ 	.short	0x0000


	//----- nvinfo : EIATTR_MAXREG_COUNT
	.align		4
        /*003c*/ 	.byte	0x03, 0x1b
        /*003e*/ 	.short	0x00ff


	//----- nvinfo : EIATTR_MERCURY_ISA_VERSION
	.align		4
        /*0040*/ 	.byte	0x03, 0x5f
        /*0042*/ 	.short	0x0101


	//----- nvinfo : EIATTR_VRC_CTA_INIT_COUNT
	.align		4
        /*0044*/ 	.byte	0x02, 0x4a
	.zero		1
	.zero		1


	//----- nvinfo : EIATTR_EXIT_INSTR_OFFSETS
	.align		4
        /*0048*/ 	.byte	0x04, 0x1c
        /*004a*/ 	.short	(.L_53 - .L_52)


	//   ....[0]....
.L_52:
        /*004c*/ 	.word	0x00000100


	//----- nvinfo : EIATTR_CBANK_PARAM_SIZE
	.align		4
.L_53:
        /*0050*/ 	.byte	0x03, 0x19
        /*0052*/ 	.short	0x0018


	//----- nvinfo : EIATTR_PARAM_CBANK
	.align		4
        /*0054*/ 	.byte	0x04, 0x0a
        /*0056*/ 	.short	(.L_55 - .L_54)
	.align		4
.L_54:
        /*0058*/ 	.word	index@(.nv.constant0._Z7cudasubPfS_S_)
        /*005c*/ 	.short	0x0380
        /*005e*/ 	.short	0x0018


	//----- nvinfo : EIATTR_SW_WAR
	.align		4
.L_55:
        /*0060*/ 	.byte	0x04, 0x36
        /*0062*/ 	.short	(.L_57 - .L_56)
.L_56:
        /*0064*/ 	.word	0x00000008
.L_57:


//--------------------- .nv.info._Z7cudaaddPfS_S_ --------------------------
	.section	.nv.info._Z7cudaaddPfS_S_,"",@"SHT_CUDA_INFO"
	.sectionflags	@""
	.align	4


	//----- nvinfo : EIATTR_CUDA_API_VERSION
	.align		4
        /*0000*/ 	.byte	0x04, 0x37
        /*0002*/ 	.short	(.L_59 - .L_58)
.L_58:
        /*0004*/ 	.word	0x00000082


	//----- nvinfo : EIATTR_KPARAM_INFO
	.align		4
.L_59:
        /*0008*/ 	.byte	0x04, 0x17
        /*000a*/ 	.short	(.L_61 - .L_60)
.L_60:
        /*000c*/ 	.word	0x00000000
        /*0010*/ 	.short	0x0002
        /*0012*/ 	.short	0x0010
        /*0014*/ 	.byte	0x00, 0xf5, 0x21, 0x00


	//----- nvinfo : EIATTR_KPARAM_INFO
	.align		4
.L_61:
        /*0018*/ 	.byte	0x04, 0x17
        /*001a*/ 	.short	(.L_63 - .L_62)
.L_62:
        /*001c*/ 	.word	0x00000000
        /*0020*/ 	.short	0x0001
        /*0022*/ 	.short	0x0008
        /*0024*/ 	.byte	0x00, 0xf5, 0x21, 0x00


	//----- nvinfo : EIATTR_KPARAM_INFO
	.align		4
.L_63:
        /*0028*/ 	.byte	0x04, 0x17
        /*002a*/ 	.short	(.L_65 - .L_64)
.L_64:
        /*002c*/ 	.word	0x00000000
        /*0030*/ 	.short	0x0000
        /*0032*/ 	.short	0x0000
        /*0034*/ 	.byte	0x00, 0xf5, 0x21, 0x00


	//----- nvinfo : EIATTR_SPARSE_MMA_MASK
	.align		4
.L_65:
        /*0038*/ 	.byte	0x03, 0x50
        /*003a*/ 	.short	0x0000


	//----- nvinfo : EIATTR_MAXREG_COUNT
	.align		4
        /*003c*/ 	.byte	0x03, 0x1b
        /*003e*/ 	.short	0x00ff


	//----- nvinfo : EIATTR_MERCURY_ISA_VERSION
	.align		4
        /*0040*/ 	.byte	0x03, 0x5f
        /*0042*/ 	.short	0x0101


	//----- nvinfo : EIATTR_VRC_CTA_INIT_COUNT
	.align		4
        /*0044*/ 	.byte	0x02, 0x4a
	.zero		1
	.zero		1


	//----- nvinfo : EIATTR_EXIT_INSTR_OFFSETS
	.align		4
        /*0048*/ 	.byte	0x04, 0x1c
        /*004a*/ 	.short	(.L_67 - .L_66)


	//   ....[0]....
.L_66:
        /*004c*/ 	.word	0x00000100


	//----- nvinfo : EIATTR_CBANK_PARAM_SIZE
	.align		4
.L_67:
        /*0050*/ 	.byte	0x03, 0x19
        /*0052*/ 	.short	0x0018


	//----- nvinfo : EIATTR_PARAM_CBANK
	.align		4
        /*0054*/ 	.byte	0x04, 0x0a
        /*0056*/ 	.short	(.L_69 - .L_68)
	.align		4
.L_68:
        /*0058*/ 	.word	index@(.nv.constant0._Z7cudaaddPfS_S_)
        /*005c*/ 	.short	0x0380
        /*005e*/ 	.short	0x0018


	//----- nvinfo : EIATTR_SW_WAR
	.align		4
.L_69:
        /*0060*/ 	.byte	0x04, 0x36
        /*0062*/ 	.short	(.L_71 - .L_70)
.L_70:
        /*0064*/ 	.word	0x00000008
.L_71:


//--------------------- .nv.info._Z7cudadotPfS_S_ --------------------------
	.section	.nv.info._Z7cudadotPfS_S_,"",@"SHT_CUDA_INFO"
	.sectionflags	@""
	.align	4


	//----- nvinfo : EIATTR_CUDA_API_VERSION
	.align		4
        /*0000*/ 	.byte	0x04, 0x37
        /*0002*/ 	.short	(.L_73 - .L_72)
.L_72:
        /*0004*/ 	.word	0x00000082


	//----- nvinfo : EIATTR_KPARAM_INFO
	.align		4
.L_73:
        /*0008*/ 	.byte	0x04, 0x17
        /*000a*/ 	.short	(.L_75 - .L_74)
.L_74:
        /*000c*/ 	.word	0x00000000
        /*0010*/ 	.short	0x0002
        /*0012*/ 	.short	0x0010
        /*0014*/ 	.byte	0x00, 0xf5, 0x21, 0x00


	//----- nvinfo : EIATTR_KPARAM_INFO
	.align		4
.L_75:
        /*0018*/ 	.byte	0x04, 0x17
        /*001a*/ 	.short	(.L_77 - .L_76)
.L_76:
        /*001c*/ 	.word	0x00000000
        /*0020*/ 	.short	0x0001
        /*0022*/ 	.short	0x0008
        /*0024*/ 	.byte	0x00, 0xf5, 0x21, 0x00


	//----- nvinfo : EIATTR_KPARAM_INFO
	.align		4
.L_77:
        /*0028*/ 	.byte	0x04, 0x17
        /*002a*/ 	.short	(.L_79 - .L_78)
.L_78:
        /*002c*/ 	.word	0x00000000
        /*0030*/ 	.short	0x0000
        /*0032*/ 	.short	0x0000
        /*0034*/ 	.byte	0x00, 0xf5, 0x21, 0x00


	//----- nvinfo : EIATTR_SPARSE_MMA_MASK
	.align		4
.L_79:
        /*0038*/ 	.byte	0x03, 0x50
        /*003a*/ 	.short	0x0000


	//----- nvinfo : EIATTR_MAXREG_COUNT
	.align		4
        /*003c*/ 	.byte	0x03, 0x1b
        /*003e*/ 	.short	0x00ff


	//----- nvinfo : EIATTR_NUM_BARRIERS
	.align		4
        /*0040*/ 	.byte	0x02, 0x4c
        /*0042*/ 	.byte	0x01
	.zero		1


	//----- nvinfo : EIATTR_MERCURY_ISA_VERSION
	.align		4
        /*0044*/ 	.byte	0x03, 0x5f
        /*0046*/ 	.short	0x0101


	//----- nvinfo : EIATTR_VRC_CTA_INIT_COUNT
	.align		4
        /*0048*/ 	.byte	0x02, 0x4a
	.zero		1
	.zero		1


	//----- nvinfo : EIATTR_EXIT_INSTR_OFFSETS
	.align		4
        /*004c*/ 	.byte	0x04, 0x1c
        /*004e*/ 	.short	(.L_81 - .L_80)


	//   ....[0]....
.L_80:
        /*0050*/ 	.word	0x000002c0


	//   ....[1]....
        /*0054*/ 	.word	0x00000460


	//   ....[2]....
        /*0058*/ 	.word	0x000004a0


	//----- nvinfo : EIATTR_CBANK_PARAM_SIZE
	.align		4
.L_81:
        /*005c*/ 	.byte	0x03, 0x19
        /*005e*/ 	.short	0x0018


	//----- nvinfo : EIATTR_PARAM_CBANK
	.align		4
        /*0060*/ 	.byte	0x04, 0x0a
        /*0062*/ 	.short	(.L_83 - .L_82)
	.align		4
.L_82:
        /*0064*/ 	.word	index@(.nv.constant0._Z7cudadotPfS_S_)
        /*0068*/ 	.short	0x0380
        /*006a*/ 	.short	0x0018


	//----- nvinfo : EIATTR_SW_WAR
	.align		4
.L_83:
        /*006c*/ 	.byte	0x04, 0x36
        /*006e*/ 	.short	(.L_85 - .L_84)
.L_84:
        /*0070*/ 	.word	0x00000008
.L_85:


//--------------------- .nv.info._Z6cudamvPfS_    --------------------------
	.section	.nv.info._Z6cudamvPfS_,"",@"SHT_CUDA_INFO"
	.sectionflags	@""
	.align	4


	//----- nvinfo : EIATTR_CUDA_API_VERSION
	.align		4
        /*0000*/ 	.byte	0x04, 0x37
        /*0002*/ 	.short	(.L_87 - .L_86)
.L_86:
        /*0004*/ 	.word	0x00000082


	//----- nvinfo : EIATTR_KPARAM_INFO
	.align		4
.L_87:
        /*0008*/ 	.byte	0x04, 0x17
        /*000a*/ 	.short	(.L_89 - .L_88)
.L_88:
        /*000c*/ 	.word	0x00000000
        /*0010*/ 	.short	0x0001
        /*0012*/ 	.short	0x0008
        /*0014*/ 	.byte	0x00, 0xf5, 0x21, 0x00


	//----- nvinfo : EIATTR_KPARAM_INFO
	.align		4
.L_89:
        /*0018*/ 	.byte	0x04, 0x17
        /*001a*/ 	.short	(.L_91 - .L_90)
.L_90:
        /*001c*/ 	.word	0x00000000
        /*0020*/ 	.short	0x0000
        /*0022*/ 	.short	0x0000
        /*0024*/ 	.byte	0x00, 0xf5, 0x21, 0x00


	//----- nvinfo : EIATTR_SPARSE_MMA_MASK
	.align		4
.L_91:
        /*0028*/ 	.byte	0x03, 0x50
        /*002a*/ 	.short	0x0000


	//----- nvinfo : EIATTR_MAXREG_COUNT
	.align		4
        /*002c*/ 	.byte	0x03, 0x1b
        /*002e*/ 	.short	0x00ff


	//----- nvinfo : EIATTR_NUM_BARRIERS
	.align		4
        /*0030*/ 	.byte	0x02, 0x4c
        /*0032*/ 	.byte	0x01
	.zero		1


	//----- nvinfo : EIATTR_MERCURY_ISA_VERSION
	.align		4
        /*0034*/ 	.byte	0x03, 0x5f
        /*0036*/ 	.short	0x0101


	//----- nvinfo : EIATTR_VRC_CTA_INIT_COUNT
	.align		4
        /*0038*/ 	.byte	0x02, 0x4a
	.zero		1
	.zero		1


	//----- nvinfo : EIATTR_EXIT_INSTR_OFFSETS
	.align		4
        /*003c*/ 	.byte	0x04, 0x1c
        /*003e*/ 	.short	(.L_93 - .L_92)


	//   ....[0]....
.L_92:
        /*0040*/ 	.word	0x000003c0


	//----- nvinfo : EIATTR_CRS_STACK_SIZE
	.align		4
.L_93:
        /*0044*/ 	.byte	0x04, 0x1e
        /*0046*/ 	.short	(.L_95 - .L_94)
.L_94:
        /*0048*/ 	.word	0x00000000


	//----- nvinfo : EIATTR_CBANK_PARAM_SIZE
	.align		4
.L_95:
        /*004c*/ 	.byte	0x03, 0x19
        /*004e*/ 	.short	0x0010


	//----- nvinfo : EIATTR_PARAM_CBANK
	.align		4
        /*0050*/ 	.byte	0x04, 0x0a
        /*0052*/ 	.short	(.L_97 - .L_96)
	.align		4
.L_96:
        /*0054*/ 	.word	index@(.nv.constant0._Z6cudamvPfS_)
        /*0058*/ 	.short	0x0380
        /*005a*/ 	.short	0x0010


	//----- nvinfo : EIATTR_SW_WAR
	.align		4
.L_97:
        /*005c*/ 	.byte	0x04, 0x36
        /*005e*/ 	.short	(.L_99 - .L_98)
.L_98:
        /*0060*/ 	.word	0x00000008
.L_99:


//--------------------- .nv.callgraph             --------------------------
	.section	.nv.callgraph,"",@"SHT_CUDA_CALLGRAPH"
	.align	4
	.sectionentsize	8
	.align		4
        /*0000*/ 	.word	0x00000000
	.align		4
        /*0004*/ 	.word	0xffffffff
	.align		4
        /*0008*/ 	.word	0x00000000
	.align		4
        /*000c*/ 	.word	0xfffffffe
	.align		4
        /*0010*/ 	.word	0x00000000
	.align		4
        /*0014*/ 	.word	0xfffffffd
	.align		4
        /*0018*/ 	.word	0x00000000
	.align		4
        /*001c*/ 	.word	0xfffffffc


//--------------------- .text._Z7cudamulPffS_     --------------------------
	.section	.text._Z7cudamulPffS_,"ax",@progbits
	.align	128
        .global         _Z7cudamulPffS_
        .type           _Z7cudamulPffS_,@function
        .size           _Z7cudamulPffS_,(.L_x_7 - _Z7cudamulPffS_)
        .other          _Z7cudamulPffS_,@"STO_CUDA_ENTRY STV_DEFAULT"
_Z7cudamulPffS_:
.text._Z7cudamulPffS_:
[----:B------:R-:W-:Y:S01]  /*0000*/  LDC R1, c[0x0][0x37c] ;  /* 0x0000df00ff017b82 */ /* 0x000fe20000000800 */
[----:B------:R-:W0:Y:S07]  /*0010*/  S2R R0, SR_TID.X ;  /* 0x0000000000007919 */ /* 0x000e2e0000002100 */
[----:B------:R-:W0:Y:S01]  /*0020*/  S2UR UR6, SR_CTAID.X ;  /* 0x00000000000679c3 */ /* 0x000e220000002500 */
[----:B------:R-:W1:Y:S07]  /*0030*/  LDCU.64 UR4, c[0x0][0x358] ;  /* 0x00006b00ff0477ac */ /* 0x000e6e0008000a00 */
[----:B------:R-:W0:Y:S08]  /*0040*/  LDC R7, c[0x0][0x360] ;  /* 0x0000d800ff077b82 */ /* 0x000e300000000800 */
[----:B------:R-:W2:Y:S08]  /*0050*/  LDC.64 R2, c[0x0][0x390] ;  /* 0x0000e400ff027b82 */ /* 0x000eb00000000a00 */
[----:B------:R-:W3:Y:S01]  /*0060*/  LDC.64 R4, c[0x0][0x380] ;  /* 0x0000e000ff047b82 */ /* 0x000ee20000000a00 */
[----:B0-----:R-:W-:Y:S01]  /*0070*/  IMAD R7, R7, UR6, R0 ;  /* 0x0000000607077c24 */ /* 0x001fe2000f8e0200 */
[----:B------:R-:W0:Y:S03]  /*0080*/  LDCU UR6, c[0x0][0x388] ;  /* 0x00007100ff0677ac */ /* 0x000e260008000800 */
[----:B--2---:R-:W-:-:S06]  /*0090*/  IMAD.WIDE.U32 R2, R7, 0x4, R2 ;  /* 0x0000000407027825 */ /* 0x004fcc00078e0002 */
[----:B-1----:R-:W0:Y:S01]  /*00a0*/  LDG.E R2, desc[UR4][R2.64] ;  /* 0x0000000402027981 */ /* 0x002e22000c1e1900 */
[----:B---3--:R-:W-:-:S04]  /*00b0*/  IMAD.WIDE.U32 R4, R7, 0x4, R4 ;  /* 0x0000000407047825 */ /* 0x008fc800078e0004 */
[----:B0-----:R-:W-:-:S05]  /*00c0*/  FMUL R7, R2, UR6 ;  /* 0x0000000602077c20 */ /* 0x001fca0008400000 */
[----:B------:R-:W-:Y:S01]  /*00d0*/  STG.E desc[UR4][R4.64], R7 ;  /* 0x0000000704007986 */ /* 0x000fe2000c101904 */
[----:B------:R-:W-:Y:S05]  /*00e0*/  EXIT ;  /* 0x000000000000794d */ /* 0x000fea0003800000 */
.L_x_0:
[----:B------:R-:W-:-:S00]  /*00f0*/  BRA `(.L_x_0) ;  /* 0xfffffffc00fc7947 */ /* 0x000fc0000383ffff */
[----:B------:R-:W-:-:S00]  /*0100*/  NOP ;  /* 0x0000000000007918 */ /* 0x000fc00000000000 */
[----:B------:R-:W-:-:S00]  /*0110*/  NOP ;  /* 0x0000000000007918 */ /* 0x000fc00000000000 */
[----:B------:R-:W-:-:S00]  /*0120*/  NOP ;  /* 0x0000000000007918 */ /* 0x000fc00000000000 */
[----:B------:R-:W-:-:S00]  /*0130*/  NOP ;  /* 0x0000000000007918 */ /* 0x000fc00000000000 */
[----:B------:R-:W-:-:S00]  /*0140*/  NOP ;  /* 0x0000000000007918 */ /* 0x000fc00000000000 */
[----:B------:R-:W-:-:S00]  /*0150*/  NOP ;  /* 0x0000000000007918 */ /* 0x000fc00000000000 */
[----:B------:R-:W-:-:S00]  /*0160*/  NOP ;  /* 0x0000000000007918 */ /* 0x000fc00000000000 */
[----:B------:R-:W-:-:S00]  /*0170*/  NOP ;  /* 0x0000000000007918 */ /* 0x000fc00000000000 */
.L_x_7:


//--------------------- .text._Z7cudasubPfS_S_    --------------------------
	.section	.text._Z7cudasubPfS_S_,"ax",@progbits
	.align	128
        .global         _Z7cudasubPfS_S_
        .type           _Z7cudasubPfS_S_,@function
        .size           _Z7cudasubPfS_S_,(.L_x_8 - _Z7cudasubPfS_S_)
        .other          _Z7cudasubPfS_S_,@"STO_CUDA_ENTRY STV_DEFAULT"
_Z7cudasubPfS_S_:
.text._Z7cudasubPfS_S_:
[----:B------:R-:W-:Y:S01]  /*0000*/  LDC R1, c[0x0][0x37c] ;  /* 0x0000df00ff017b82 */ /* 0x000fe20000000800 */
[----:B------:R-:W0:Y:S07]  /*0010*/  S2R R0, SR_TID.X ;  /* 0x0000000000007919 */ /* 0x000e2e0000002100 */
[----:B------:R-:W0:Y:S01]  /*0020*/  S2UR UR6, SR_CTAID.X ;  /* 0x00000000000679c3 */ /* 0x000e220000002500 */
[----:B------:R-:W1:Y:S07]  /*0030*/  LDCU.64 UR4, c[0x0][0x358] ;  /* 0x00006b00ff0477ac */ /* 0x000e6e0008000a00 */
[----:B------:R-:W0:Y:S08]  /*0040*/  LDC R9, c[0x0][0x360] ;  /* 0x0000d800ff097b82 */ /* 0x000e300000000800 */
[----:B------:R-:W2:Y:S08]  /*0050*/  LDC.64 R2, c[0x0][0x388] ;  /* 0x0000e200ff027b82 */ /* 0x000eb00000000a00 */
[----:B------:R-:W3:Y:S01]  /*0060*/  LDC.64 R4, c[0x0][0x390] ;  /* 0x0000e400ff047b82 */ /* 0x000ee20000000a00 */
[----:B0-----:R-:W-:-:S07]  /*0070*/  IMAD R9, R9, UR6, R0 ;  /* 0x0000000609097c24 */ /* 0x001fce000f8e0200 */
[----:B------:R-:W0:Y:S01]  /*0080*/  LDC.64 R6, c[0x0][0x380] ;  /* 0x0000e000ff067b82 */ /* 0x000e220000000a00 */
[----:B--2---:R-:W-:-:S06]  /*0090*/  IMAD.WIDE.U32 R2, R9, 0x4, R2 ;  /* 0x0000000409027825 */ /* 0x004fcc00078e0002 */
[----:B-1----:R-:W2:Y:S01]  /*00a0*/  LDG.E R2, desc[UR4][R2.64] ;  /* 0x0000000402027981 */ /* 0x002ea2000c1e1900 */
[----:B---3--:R-:W-:-:S06]  /*00b0*/  IMAD.WIDE.U32 R4, R9, 0x4, R4 ;  /* 0x0000000409047825 */ /* 0x008fcc00078e0004 */
[----:B------:R-:W2:Y:S01]  /*00c0*/  LDG.E R5, desc[UR4][R4.64] ;  /* 0x0000000404057981 */ /* 0x000ea2000c1e1900 */
[----:B0-----:R-:W-:-:S04]  /*00d0*/  IMAD.WIDE.U32 R6, R9, 0x4, R6 ;  /* 0x0000000409067825 */ /* 0x001fc800078e0006 */
[----:B--2---:R-:W-:-:S05]  /*00e0*/  FADD R9, R2, -R5 ;  /* 0x8000000502097221 */ /* 0x004fca0000000000 */
[----:B------:R-:W-:Y:S01]  /*00f0*/  STG.E desc[UR4][R6.64], R9 ;  /* 0x0000000906007986 */ /* 0x000fe2000c101904 */
[----:B------:R-:W-:Y:S05]  /*0100*/  EXIT ;  /* 0x000000000000794d */ /* 0x000fea0003800000 */
.L_x_1:
        /* <DEDUP_REMOVED lines=15> */
.L_x_8:


//--------------------- .text._Z7cudaaddPfS_S_    --------------------------
	.section	.text._Z7cudaaddPfS_S_,"ax",@progbits
	.align	128
        .global         _Z7cudaaddPfS_S_
        .type           _Z7cudaaddPfS_S_,@function
        .size           _Z7cudaaddPfS_S_,(.L_x_9 - _Z7cudaaddPfS_S_)
        .other          _Z7cudaaddPfS_S_,@"STO_CUDA_ENTRY STV_DEFAULT"
_Z7cudaaddPfS_S_:
.text._Z7cudaaddPfS_S_:
        /* <DEDUP_REMOVED lines=14> */
[----:B--2---:R-:W-:-:S05]  /*00e0*/  FADD R9, R2, R5 ;  /* 0x0000000502097221 */ /* 0x004fca0000000000 */
[----:B------:R-:W-:Y:S01]  /*00f0*/  STG.E desc[UR4][R6.64], R9 ;  /* 0x0000000906007986 */ /* 0x000fe2000c101904 */
[----:B------:R-:W-:Y:S05]  /*0100*/  EXIT ;  /* 0x000000000000794d */ /* 0x000fea0003800000 */
.L_x_2:
        /* <DEDUP_REMOVED lines=15> */
.L_x_9:


//--------------------- .text._Z7cudadotPfS_S_    --------------------------
	.section	.text._Z7cudadotPfS_S_,"ax",@progbits
	.align	128
        .global         _Z7cudadotPfS_S_
        .type           _Z7cudadotPfS_S_,@function
        .size           _Z7cudadotPfS_S_,(.L_x_10 - _Z7cudadotPfS_S_)
        .other          _Z7cudadotPfS_S_,@"STO_CUDA_ENTRY STV_DEFAULT"
_Z7cudadotPfS_S_:
.text._Z7cudadotPfS_S_:
[----:B------:R-:W-:Y:S01]  /*0000*/  LDC R1, c[0x0][0x37c] ;  /* 0x0000df00ff017b82 */ /* 0x000fe20000000800 */
[----:B------:R-:W0:Y:S07]  /*0010*/  S2R R0, SR_TID.X ;  /* 0x0000000000007919 */ /* 0x000e2e0000002100 */
[----:B------:R-:W1:Y:S01]  /*0020*/  LDC.64 R12, c[0x0][0x388] ;  /* 0x0000e200ff0c7b82 */ /* 0x000e620000000a00 */
[----:B------:R-:W0:Y:S01]  /*0030*/  LDCU UR4, c[0x0][0x360] ;  /* 0x00006c00ff0477ac */ /* 0x000e220008000800 */
[----:B------:R-:W0:Y:S01]  /*0040*/  S2R R5, SR_CTAID.X ;  /* 0x0000000000057919 */ /* 0x000e220000002500 */
[----:B------:R-:W2:Y:S05]  /*0050*/  LDCU.64 UR6, c[0x0][0x358] ;  /* 0x00006b00ff0677ac */ /* 0x000eaa0008000a00 */
[----:B------:R-:W3:Y:S08]  /*0060*/  LDC.64 R14, c[0x0][0x390] ;  /* 0x0000e400ff0e7b82 */ /* 0x000ef00000000a00 */
[----:B------:R-:W4:Y:S01]  /*0070*/  LDC.64 R2, c[0x0][0x380] ;  /* 0x0000e000ff027b82 */ /* 0x000f220000000a00 */
[----:B0-----:R-:W-:-:S04]  /*0080*/  IMAD R11, R5, UR4, R0 ;  /* 0x00000004050b7c24 */ /* 0x001fc8000f8e0200 */
[----:B-1----:R-:W-:-:S04]  /*0090*/  IMAD.WIDE.U32 R6, R11, 0x4, R12 ;  /* 0x000000040b067825 */ /* 0x002fc800078e000c */
[C---:B---3--:R-:W-:Y:S02]  /*00a0*/  IMAD.WIDE.U32 R8, R11.reuse, 0x4, R14 ;  /* 0x000000040b087825 */ /* 0x048fe400078e000e */
[----:B--2---:R-:W2:Y:S04]  /*00b0*/  LDG.E R6, desc[UR6][R6.64] ;  /* 0x0000000606067981 */ /* 0x004ea8000c1e1900 */
[----:B------:R-:W2:Y:S01]  /*00c0*/  LDG.E R9, desc[UR6][R8.64] ;  /* 0x0000000608097981 */ /* 0x000ea2000c1e1900 */
[C---:B------:R-:W-:Y:S01]  /*00d0*/  IADD3 R19, PT, PT, R11.reuse, 0x20000, RZ ;  /* 0x000200000b137810 */ /* 0x040fe20007ffe0ff */
[----:B----4-:R-:W-:-:S04]  /*00e0*/  IMAD.WIDE.U32 R10, R11, 0x4, R2 ;  /* 0x000000040b0a7825 */ /* 0x010fc800078e0002 */
[----:B------:R-:W-:-:S04]  /*00f0*/  IMAD.WIDE.U32 R12, R19, 0x4, R12 ;  /* 0x00000004130c7825 */ /* 0x000fc800078e000c */
[----:B------:R-:W-:Y:S01]  /*0100*/  IMAD.WIDE.U32 R14, R19, 0x4, R14 ;  /* 0x00000004130e7825 */ /* 0x000fe200078e000e */
[----:B------:R-:W0:Y:S03]  /*0110*/  S2UR UR5, SR_CgaCtaId ;  /* 0x00000000000579c3 */ /* 0x000e260000008800 */
[----:B--2---:R-:W-:-:S05]  /*0120*/  FMUL R17, R6, R9 ;  /* 0x0000000906117220 */ /* 0x004fca0000400000 */
[----:B------:R-:W-:Y:S04]  /*0130*/  STG.E desc[UR6][R10.64], R17 ;  /* 0x000000110a007986 */ /* 0x000fe8000c101906 */
[----:B------:R-:W2:Y:S04]  /*0140*/  LDG.E R12, desc[UR6][R12.64] ;  /* 0x000000060c0c7981 */ /* 0x000ea8000c1e1900 */
[----:B------:R-:W2:Y:S01]  /*0150*/  LDG.E R15, desc[UR6][R14.64] ;  /* 0x000000060e0f7981 */ /* 0x000ea2000c1e1900 */
[----:B------:R-:W-:Y:S01]  /*0160*/  UMOV UR4, 0x400 ;  /* 0x0000040000047882 */ /* 0x000fe20000000000 */
[----:B------:R-:W-:Y:S01]  /*0170*/  IMAD.WIDE.U32 R6, R19, 0x4, R2 ;  /* 0x0000000413067825 */ /* 0x000fe200078e0002 */
[----:B0-----:R-:W-:Y:S01]  /*0180*/  ULEA UR4, UR5, UR4, 0x18 ;  /* 0x0000000405047291 */ /* 0x001fe2000f8ec0ff */
[----:B------:R-:W-:-:S02]  /*0190*/  ISETP.GT.U32.AND P1, PT, R0, 0x7f, PT ;  /* 0x0000007f0000780c */ /* 0x000fc40003f24070 */
[----:B------:R-:W-:-:S03]  /*01a0*/  ISETP.GT.U32.AND P0, PT, R0, 0x3f, PT ;  /* 0x0000003f0000780c */ /* 0x000fc60003f04070 */
[----:B------:R-:W-:Y:S01]  /*01b0*/  LEA R4, R0, UR4, 0x2 ;  /* 0x0000000400047c11 */ /* 0x000fe2000f8e10ff */
[----:B--2---:R-:W-:-:S04]  /*01c0*/  FMUL R8, R12, R15 ;  /* 0x0000000f0c087220 */ /* 0x004fc80000400000 */
[----:B------:R-:W-:Y:S01]  /*01d0*/  FADD R9, R17, R8 ;  /* 0x0000000811097221 */ /* 0x000fe20000000000 */
[----:B------:R-:W-:Y:S04]  /*01e0*/  STG.E desc[UR6][R6.64], R8 ;  /* 0x0000000806007986 */ /* 0x000fe8000c101906 */
[----:B------:R-:W-:Y:S01]  /*01f0*/  STS [R4], R9 ;  /* 0x0000000904007388 */ /* 0x000fe20000000800 */
[----:B------:R-:W-:Y:S06]  /*0200*/  BAR.SYNC.DEFER_BLOCKING 0x0 ;  /* 0x0000000000007b1d */ /* 0x000fec0000010000 */
[----:B------:R-:W-:Y:S04]  /*0210*/  @!P1 LDS R10, [R4+0x200] ;  /* 0x00020000040a9984 */ /* 0x000fe80000000800 */
[----:B------:R-:W0:Y:S02]  /*0220*/  @!P1 LDS R11, [R4] ;  /* 0x00000000040b9984 */ /* 0x000e240000000800 */
[----:B0-----:R-:W-:-:S05]  /*0230*/  @!P1 FADD R11, R10, R11 ;  /* 0x0000000b0a0b9221 */ /* 0x001fca0000000000 */
[----:B------:R-:W-:Y:S01]  /*0240*/  @!P1 STS [R4], R11 ;  /* 0x0000000b04009388 */ /* 0x000fe20000000800 */
[----:B------:R-:W-:Y:S01]  /*0250*/  BAR.SYNC.DEFER_BLOCKING 0x0 ;  /* 0x0000000000007b1d */ /* 0x000fe20000010000 */
[----:B------:R-:W-:-:S05]  /*0260*/  ISETP.GT.U32.AND P1, PT, R0, 0x1f, PT ;  /* 0x0000001f0000780c */ /* 0x000fca0003f24070 */
[----:B------:R-:W-:Y:S04]  /*0270*/  @!P0 LDS R10, [R4+0x100] ;  /* 0x00010000040a8984 */ /* 0x000fe80000000800 */
[----:B------:R-:W0:Y:S02]  /*0280*/  @!P0 LDS R13, [R4] ;  /* 0x00000000040d8984 */ /* 0x000e240000000800 */
[----:B0-----:R-:W-:-:S05]  /*0290*/  @!P0 FADD R13, R10, R13 ;  /* 0x0000000d0a0d8221 */ /* 0x001fca0000000000 */
[----:B------:R0:W-:Y:S01]  /*02a0*/  @!P0 STS [R4], R13 ;  /* 0x0000000d04008388 */ /* 0x0001e20000000800 */
[----:B------:R-:W-:Y:S06]  /*02b0*/  BAR.SYNC.DEFER_BLOCKING 0x0 ;  /* 0x0000000000007b1d */ /* 0x000fec0000010000 */
[----:B------:R-:W-:Y:S05]  /*02c0*/  @P1 EXIT ;  /* 0x000000000000194d */ /* 0x000fea0003800000 */
[----:B------:R-:W-:Y:S01]  /*02d0*/  LDS R6, [R4+0x80] ;  /* 0x0000800004067984 */ /* 0x000fe20000000800 */
[----:B------:R-:W-:-:S03]  /*02e0*/  ISETP.NE.AND P0, PT, R0, RZ, PT ;  /* 0x000000ff0000720c */ /* 0x000fc60003f05270 */
[----:B------:R-:W1:Y:S02]  /*02f0*/  LDS R7, [R4] ;  /* 0x0000000004077984 */ /* 0x000e640000000800 */
[----:B-1----:R-:W-:-:S05]  /*0300*/  FADD R7, R6, R7 ;  /* 0x0000000706077221 */ /* 0x002fca0000000000 */
[----:B------:R-:W-:Y:S04]  /*0310*/  STS [R4], R7 ;  /* 0x0000000704007388 */ /* 0x000fe80000000800 */
[----:B------:R-:W-:Y:S04]  /*0320*/  LDS R6, [R4+0x40] ;  /* 0x0000400004067984 */ /* 0x000fe80000000800 */
        /* <DEDUP_REMOVED lines=8> */
[----:B0-----:R-:W0:Y:S02]  /*03b0*/  LDS R13, [R4] ;  /* 0x00000000040d7984 */ /* 0x001e240000000800 */
[----:B0-----:R-:W-:-:S05]  /*03c0*/  FADD R13, R6, R13 ;  /* 0x0000000d060d7221 */ /* 0x001fca0000000000 */
[----:B------:R-:W-:Y:S04]  /*03d0*/  STS [R4], R13 ;  /* 0x0000000d04007388 */ /* 0x000fe80000000800 */
[----:B------:R-:W-:Y:S04]  /*03e0*/  LDS R6, [R4+0x8] ;  /* 0x0000080004067984 */ /* 0x000fe80000000800 */
[----:B------:R-:W0:Y:S02]  /*03f0*/  LDS R7, [R4] ;  /* 0x0000000004077984 */ /* 0x000e240000000800 */
[----:B0-----:R-:W-:-:S05]  /*0400*/  FADD R7, R6, R7 ;  /* 0x0000000706077221 */ /* 0x001fca0000000000 */
[----:B------:R-:W-:Y:S04]  /*0410*/  STS [R4], R7 ;  /* 0x0000000704007388 */ /* 0x000fe80000000800 */
[----:B------:R-:W-:Y:S04]  /*0420*/  LDS R6, [R4+0x4] ;  /* 0x0000040004067984 */ /* 0x000fe80000000800 */
[----:B------:R-:W0:Y:S02]  /*0430*/  LDS R9, [R4] ;  /* 0x0000000004097984 */ /* 0x000e240000000800 */
[----:B0-----:R-:W-:-:S05]  /*0440*/  FADD R9, R6, R9 ;  /* 0x0000000906097221 */ /* 0x001fca0000000000 */
[----:B------:R0:W-:Y:S01]  /*0450*/  STS [R4], R9 ;  /* 0x0000000904007388 */ /* 0x0001e20000000800 */
[----:B------:R-:W-:Y:S05]  /*0460*/  @P0 EXIT ;  /* 0x000000000000094d */ /* 0x000fea0003800000 */
[----:B------:R-:W1:Y:S01]  /*0470*/  LDS R7, [UR4] ;  /* 0x00000004ff077984 */ /* 0x000e620008000800 */
[----:B------:R-:W-:-:S05]  /*0480*/  IMAD.WIDE.U32 R2, R5, 0x4, R2 ;  /* 0x0000000405027825 */ /* 0x000fca00078e0002 */
[----:B-1----:R-:W-:Y:S01]  /*0490*/  STG.E desc[UR6][R2.64], R7 ;  /* 0x0000000702007986 */ /* 0x002fe2000c101906 */
[----:B------:R-:W-:Y:S05]  /*04a0*/  EXIT ;  /* 0x000000000000794d */ /* 0x000fea0003800000 */
.L_x_3:
        /* <DEDUP_REMOVED lines=13> */
.L_x_10:


//--------------------- .text._Z6cudamvPfS_       --------------------------
	.section	.text._Z6cudamvPfS_,"ax",@progbits
	.align	128
        .global         _Z6cudamvPfS_
        .type           _Z6cudamvPfS_,@function
        .size           _Z6cudamvPfS_,(.L_x_11 - _Z6cudamvPfS_)
        .other          _Z6cudamvPfS_,@"STO_CUDA_ENTRY STV_DEFAULT"
_Z6cudamvPfS_:
.text._Z6cudamvPfS_:
[----:B------:R-:W-:Y:S01]  /*0000*/  LDC R1, c[0x0][0x37c] ;  /* 0x0000df00ff017b82 */ /* 0x000fe20000000800 */
[----:B------:R-:W0:Y:S07]  /*0010*/  S2R R8, SR_TID.X ;  /* 0x0000000000087919 */ /* 0x000e2e0000002100 */
[----:B------:R-:W0:Y:S01]  /*0020*/  S2UR UR4, SR_CTAID.X ;  /* 0x00000000000479c3 */ /* 0x000e220000002500 */
[----:B------:R-:W1:Y:S07]  /*0030*/  LDCU.64 UR6, c[0x0][0x358] ;  /* 0x00006b00ff0677ac */ /* 0x000e6e0008000a00 */
[----:B------:R-:W0:Y:S08]  /*0040*/  LDC R3, c[0x0][0x360] ;  /* 0x0000d800ff037b82 */ /* 0x000e300000000800 */
[----:B------:R-:W2:Y:S01]  /*0050*/  LDC.64 R6, c[0x0][0x388] ;  /* 0x0000e200ff067b82 */ /* 0x000ea20000000a00 */
[----:B0-----:R-:W-:-:S04]  /*0060*/  IMAD R4, R3, UR4, R8 ;  /* 0x0000000403047c24 */ /* 0x001fc8000f8e0208 */
[----:B--2---:R-:W-:-:S05]  /*0070*/  IMAD.WIDE R2, R4, 0x4, R6 ;  /* 0x0000000404027825 */ /* 0x004fca00078e0206 */
[----:B-1----:R0:W5:Y:S01]  /*0080*/  LDG.E R5, desc[UR6][R2.64] ;  /* 0x0000000602057981 */ /* 0x002162000c1e1900 */
[----:B------:R-:W1:Y:S01]  /*0090*/  S2UR UR5, SR_CgaCtaId ;  /* 0x00000000000579c3 */ /* 0x000e620000008800 */
[----:B------:R-:W-:Y:S01]  /*00a0*/  SHF.R.S32.HI R9, RZ, 0x1f, R4 ;  /* 0x0000001fff097819 */ /* 0x000fe20000011404 */
[----:B------:R-:W-:Y:S01]  /*00b0*/  UMOV UR4, 0x400 ;  /* 0x0000040000047882 */ /* 0x000fe20000000000 */
[----:B------:R-:W-:Y:S01]  /*00c0*/  ISETP.GT.U32.AND P3, PT, R8, 0x1ff, PT ;  /* 0x000001ff0800780c */ /* 0x000fe20003f64070 */
[----:B------:R-:W-:Y:S01]  /*00d0*/  BSSY.RECONVERGENT B0, `(.L_x_4) ;  /* 0x0000016000007945 */ /* 0x000fe20003800200 */
[----:B------:R-:W-:Y:S02]  /*00e0*/  LEA.HI R9, R9, R4, RZ, 0x9 ;  /* 0x0000000409097211 */ /* 0x000fe400078f48ff */
[----:B------:R-:W-:Y:S02]  /*00f0*/  ISETP.GT.AND P2, PT, R4, 0x3fdff, PT ;  /* 0x0003fdff0400780c */ /* 0x000fe40003f44270 */
[----:B------:R-:W-:-:S05]  /*0100*/  LOP3.LUT R9, R9, 0xfffffe00, RZ, 0xc0, !PT ;  /* 0xfffffe0009097812 */ /* 0x000fca00078ec0ff */
[----:B------:R-:W-:-:S05]  /*0110*/  IMAD.IADD R9, R4, 0x1, -R9 ;  /* 0x0000000104097824 */ /* 0x000fca00078e0a09 */
[----:B------:R-:W-:Y:S02]  /*0120*/  VIMNMX R0, PT, PT, R4, R9, PT ;  /* 0x0000000904007248 */ /* 0x000fe40003fe0100 */
[----:B------:R-:W-:Y:S02]  /*0130*/  ISETP.GT.AND P0, PT, R9, 0x1fe, PT ;  /* 0x000001fe0900780c */ /* 0x000fe40003f04270 */
[----:B------:R-:W-:Y:S01]  /*0140*/  ISETP.GE.AND P1, PT, R0, 0x1, PT ;  /* 0x000000010000780c */ /* 0x000fe20003f26270 */
[----:B-1----:R-:W-:Y:S01]  /*0150*/  ULEA UR4, UR5, UR4, 0x18 ;  /* 0x0000000405047291 */ /* 0x002fe2000f8ec0ff */
[----:B------:R-:W-:-:S05]  /*0160*/  ISETP.GT.OR P0, PT, R4, 0x3fffe, P0 ;  /* 0x0003fffe0400780c */ /* 0x000fca0000704670 */
[----:B------:R-:W-:Y:S01]  /*0170*/  LEA R8, R8, UR4, 0x2 ;  /* 0x0000000408087c11 */ /* 0x000fe2000f8e10ff */
[----:B0-----:R-:W-:Y:S07]  /*0180*/  @P3 BRA `(.L_x_5) ;  /* 0x0000000000283947 */ /* 0x001fee0003800000 */
[C---:B------:R-:W-:Y:S01]  /*0190*/  ISETP.GE.AND P3, PT, R4.reuse, 0x201, PT ;  /* 0x000002010400780c */ /* 0x040fe20003f66270 */
[----:B------:R-:W-:Y:S01]  /*01a0*/  HFMA2 R11, -RZ, RZ, 0, 0 ;  /* 0x00000000ff0b7431 */ /* 0x000fe200000001ff */
[----:B------:R-:W-:-:S11]  /*01b0*/  ISETP.GT.AND P4, PT, R4, 0x3fdff, PT ;  /* 0x0003fdff0400780c */ /* 0x000fd60003f84270 */
[----:B------:R-:W-:Y:S02]  /*01c0*/  @P3 VIADD R9, R4, 0xfffffe00 ;  /* 0xfffffe0004093836 */ /* 0x000fe40000000000 */
[----:B------:R-:W2:Y:S02]  /*01d0*/  @!P4 LDG.E R11, desc[UR6][R2.64+0x800] ;  /* 0x00080006020bc981 */ /* 0x000ea4000c1e1900 */
[----:B------:R-:W-:-:S04]  /*01e0*/  @P3 IMAD.WIDE.U32 R6, R9, 0x4, R6 ;  /* 0x0000000409063825 */ /* 0x000fc800078e0006 */
[----:B------:R-:W-:-:S06]  /*01f0*/  IMAD.MOV.U32 R9, RZ, RZ, RZ ;  /* 0x000000ffff097224 */ /* 0x000fcc00078e00ff */
[----:B------:R-:W3:Y:S04]  /*0200*/  @P3 LDG.E R9, desc[UR6][R6.64] ;  /* 0x0000000606093981 */ /* 0x000ee8000c1e1900 */
[----:B--2---:R0:W-:Y:S04]  /*0210*/  STS [R8+0x1000], R11 ;  /* 0x0010000b08007388 */ /* 0x0041e80000000800 */
[----:B---3--:R0:W-:Y:S02]  /*0220*/  STS [R8], R9 ;  /* 0x0000000908007388 */ /* 0x0081e40000000800 */
.L_x_5:
[----:B------:R-:W-:Y:S05]  /*0230*/  BSYNC.RECONVERGENT B0 ;  /* 0x0000000000007941 */ /* 0x000fea0003800200 */
.L_x_4:
[----:B-----5:R1:W-:Y:S01]  /*0240*/  STS [R8+0x800], R5 ;  /* 0x0008000508007388 */ /* 0x0203e20000000800 */
[----:B------:R-:W-:Y:S01]  /*0250*/  BAR.SYNC.DEFER_BLOCKING 0x0 ;  /* 0x0000000000007b1d */ /* 0x000fe20000010000 */
[----:B------:R-:W-:Y:S02]  /*0260*/  ISETP.GE.AND P3, PT, R4, 0x200, PT ;  /* 0x000002000400780c */ /* 0x000fe40003f66270 */
[----:B------:R-:W-:-:S05]  /*0270*/  MOV R7, 0x80000000 ;  /* 0x8000000000077802 */ /* 0x000fca0000000f00 */
[----:B------:R-:W2:Y:S01]  /*0280*/  LDC.64 R2, c[0x0][0x380] ;  /* 0x0000e000ff027b82 */ /* 0x000ea20000000a00 */
[----:B-1----:R-:W-:Y:S01]  /*0290*/  IMAD.MOV.U32 R5, RZ, RZ, -0x80000000 ;  /* 0x80000000ff057424 */ /* 0x002fe200078e00ff */
[----:B------:R-:W1:Y:S04]  /*02a0*/  @!P0 LDS R6, [R8+0x804] ;  /* 0x0008040008068984 */ /* 0x000e680000000800 */
[----:B------:R-:W3:Y:S01]  /*02b0*/  LDS R0, [R8+0x800] ;  /* 0x0008000008007984 */ /* 0x000ee20000000800 */
[----:B--2---:R-:W-:-:S03]  /*02c0*/  IMAD.WIDE R2, R4, 0x4, R2 ;  /* 0x0000000404027825 */ /* 0x004fc600078e0202 */
[----:B0-----:R-:W0:Y:S04]  /*02d0*/  @!P2 LDS R9, [R8+0x1000] ;  /* 0x001000000809a984 */ /* 0x001e280000000800 */
[----:B------:R-:W2:Y:S04]  /*02e0*/  @P1 LDS R10, [R8+0x7fc] ;  /* 0x0007fc00080a1984 */ /* 0x000ea80000000800 */
[----:B------:R-:W4:Y:S01]  /*02f0*/  @P3 LDS R11, [R8] ;  /* 0x00000000080b3984 */ /* 0x000f220000000800 */
[----:B-1----:R-:W-:Y:S01]  /*0300*/  @!P0 FMUL R7, R6, -2.5 ;  /* 0xc020000006078820 */ /* 0x002fe20000400000 */
[----:B------:R-:W-:Y:S01]  /*0310*/  MOV R6, 0x80000000 ;  /* 0x8000000000067802 */ /* 0x000fe20000000f00 */
[----:B---3--:R-:W-:-:S04]  /*0320*/  FFMA R0, R0, 11, RZ ;  /* 0x4130000000007823 */ /* 0x008fc800000000ff */
[----:B------:R-:W-:Y:S01]  /*0330*/  FADD R12, R0, R7 ;  /* 0x00000007000c7221 */ /* 0x000fe20000000000 */
[----:B------:R-:W-:Y:S02]  /*0340*/  HFMA2 R0, -RZ, RZ, -0.0 , 0 ;  /* 0x80000000ff007431 */ /* 0x000fe400000001ff */
[----:B0-----:R-:W-:-:S04]  /*0350*/  @!P2 FMUL R5, R9, -2.5 ;  /* 0xc02000000905a820 */ /* 0x001fc80000400000 */
[----:B------:R-:W-:Y:S01]  /*0360*/  FADD R5, R12, R5 ;  /* 0x000000050c057221 */ /* 0x000fe20000000000 */
[----:B--2---:R-:W-:Y:S01]  /*0370*/  @P1 FMUL R0, R10, -2.5 ;  /* 0xc02000000a001820 */ /* 0x004fe20000400000 */
[----:B----4-:R-:W-:-:S03]  /*0380*/  @P3 FMUL R6, R11, -2.5 ;  /* 0xc02000000b063820 */ /* 0x010fc60000400000 */
[----:B------:R-:W-:-:S04]  /*0390*/  FADD R5, R5, R0 ;  /* 0x0000000005057221 */ /* 0x000fc80000000000 */
[----:B------:R-:W-:-:S05]  /*03a0*/  FADD R5, R5, R6 ;  /* 0x0000000605057221 */ /* 0x000fca0000000000 */
[----:B------:R-:W-:Y:S01]  /*03b0*/  STG.E desc[UR6][R2.64], R5 ;  /* 0x0000000502007986 */ /* 0x000fe2000c101906 */
[----:B------:R-:W-:Y:S05]  /*03c0*/  EXIT ;  /* 0x000000000000794d */ /* 0x000fea0003800000 */
.L_x_6:
        /* <DEDUP_REMOVED lines=11> */
.L_x_11:


//--------------------- .nv.shared.reserved.0     --------------------------
	.section	.nv.shared.reserved.0,"aw",@nobits
	.weak		__nv_reservedSMEM_offset_0_alias
	.size		__nv_reservedSMEM_offset_0_alias, 0, 64
	.other		__nv_reservedSMEM_offset_0_alias,@"STO_CUDA_RESERVED_SHARED STV_DEFAULT"
__nv_reservedSMEM_offset_0_alias:
	.zero		0
	.zero		64


//--------------------- .nv.shared._Z7cudadotPfS_S_ --------------------------
	.section	.nv.shared._Z7cudadotPfS_S_,"aw",@nobits
	.sectionflags	@""
	.align	4
.nv.shared._Z7cudadotPfS_S_:
	.zero		3072


//--------------------- .nv.shared._Z6cudamvPfS_  --------------------------
	.section	.nv.shared._Z6cudamvPfS_,"aw",@nobits
	.sectionflags	@""
	.align	4
.nv.shared._Z6cudamvPfS_:
	.zero		7168


//--------------------- .nv.constant0._Z7cudamulPffS_ --------------------------
	.section	.nv.constant0._Z7cudamulPffS_,"a",@progbits
	.sectionflags	@""
	.align	4
.nv.constant0._Z7cudamulPffS_:
	.zero		920


//--------------------- .nv.constant0._Z7cudasubPfS_S_ --------------------------
	.section	.nv.constant0._Z7cudasubPfS_S_,"a",@progbits
	.sectionflags	@""
	.align	4
.nv.constant0._Z7cudasubPfS_S_:
	.zero		920


//--------------------- .nv.constant0._Z7cudaaddPfS_S_ --------------------------
	.section	.nv.constant0._Z7cudaaddPfS_S_,"a",@progbits
	.sectionflags	@""
	.align	4
.nv.constant0._Z7cudaaddPfS_S_:
	.zero		920


//--------------------- .nv.constant0._Z7cudadotPfS_S_ --------------------------
	.section	.nv.constant0._Z7cudadotPfS_S_,"a",@progbits
	.sectionflags	@""
	.align	4
.nv.constant0._Z7cudadotPfS_S_:
	.zero		920


//--------------------- .nv.constant0._Z6cudamvPfS_ --------------------------
	.section	.nv.constant0._Z6cudamvPfS_,"a",@progbits
	.sectionflags	@""
	.align	4
.nv.constant0._Z6cudamvPfS_:
	.zero		912


//--------------------- SYMBOLS --------------------------

	.type		.nv.reservedSmem.offset0,@object
	.size		.nv.reservedSmem.offset0,0x4
	.type		.nv.reservedSmem.cap,@object
	.size		.nv.reservedSmem.cap,0x4
